//
// Generated by NVIDIA NVVM Compiler
//
// Compiler Build ID: CL-36424714
// Cuda compilation tools, release 13.0, V13.0.88
// Based on NVVM 20.0.0
//

.version 9.0
.target sm_100
.address_size 64

	// .globl	_Z14hello_from_gpuv
.extern .func  (.param .b32 func_retval0) vprintf
(
	.param .b64 vprintf_param_0,
	.param .b64 vprintf_param_1
)
;
.global .align 1 .b8 $str[41] = {104, 101, 108, 108, 111, 32, 119, 111, 114, 108, 100, 32, 102, 114, 111, 109, 32, 98, 108, 111, 99, 107, 32, 37, 100, 32, 97, 110, 100, 32, 116, 104, 114, 101, 97, 100, 32, 37, 100, 10};

.visible .entry _Z14hello_from_gpuv()
{
	.local .align 8 .b8 	__local_depot0[8];
	.reg .b64 	%SP;
	.reg .b64 	%SPL;
	.reg .b32 	%r<5>;
	.reg .b64 	%rd<5>;

	mov.u64 	%SPL, __local_depot0;
	cvta.local.u64 	%SP, %SPL;
	add.u64 	%rd1, %SP, 0;
	add.u64 	%rd2, %SPL, 0;
	mov.u32 	%r1, %ctaid.x;
	mov.u32 	%r2, %tid.x;
	st.local.v2.u32 	[%rd2], {%r1, %r2};
	mov.u64 	%rd3, $str;
	cvta.global.u64 	%rd4, %rd3;
	{ // callseq 0, 0
	.param .b64 param0;
	st.param.b64 	[param0], %rd4;
	.param .b64 param1;
	st.param.b64 	[param1], %rd1;
	.param .b32 retval0;
	call.uni (retval0), 
	vprintf, 
	(
	param0, 
	param1
	);
	ld.param.b32 	%r3, [retval0];
	} // callseq 0
	ret;

}


// ===== COMPILED SASS (sm_100) =====

	.target	sm_100

	.elftype	@"ET_EXEC"


//--------------------- .note.nv.tkinfo           --------------------------
	.section	.note.nv.tkinfo,"",@"SHT_NOTE"
	.sectionflags	@"SHF_NOTE_NV_TKINFO"
	.tkinfo
        /*0018*/ 	.word	0x00000002
        /*0030*/ 	.string	""
        /*0030*/ 	.string	"ptxas"
        /*0030*/ 	.string	"Cuda compilation tools, release 13.0, V13.0.88"
        /*0030*/ 	.string	"Build cuda_13.0.r13.0/compiler.36424714_0"
        /*0030*/ 	.string	"-arch sm_100 -m 64 "



//--------------------- .note.nv.cuinfo           --------------------------
	.section	.note.nv.cuinfo,"",@"SHT_NOTE"
	.sectionflags	@"SHF_NOTE_NV_CUINFO"
        /*0018*/ 	.short	0x0002
        /*001a*/ 	.short	0x0064
        /*001c*/ 	.short	0x0082
	.zero		2


//--------------------- .nv.info                  --------------------------
	.section	.nv.info,"",@"SHT_CUDA_INFO"
	.align	4


	//----- nvinfo : EIATTR_REGCOUNT
	.align		4
        /*0000*/ 	.byte	0x04, 0x2f
        /*0002*/ 	.short	(.L_2 - .L_1)
	.align		4
.L_1:
        /*0004*/ 	.word	index@(_Z14hello_from_gpuv)
        /*0008*/ 	.word	0x00000018


	//----- nvinfo : EIATTR_FRAME_SIZE
	.align		4
.L_2:
        /*000c*/ 	.byte	0x04, 0x11
        /*000e*/ 	.short	(.L_4 - .L_3)
	.align		4
.L_3:
        /*0010*/ 	.word	index@(_Z14hello_from_gpuv)
        /*0014*/ 	.word	0x00000008


	//----- nvinfo : EIATTR_MIN_STACK_SIZE
	.align		4
.L_4:
        /*0018*/ 	.byte	0x04, 0x12
        /*001a*/ 	.short	(.L_6 - .L_5)
	.align		4
.L_5:
        /*001c*/ 	.word	index@(_Z14hello_from_gpuv)
        /*0020*/ 	.word	0x00000008
.L_6:


//--------------------- .nv.compat                --------------------------
	.section	.nv.compat,"",@"SHT_CUDA_COMPAT_INFO"
	.align	4
        /*0000*/ 	.byte	0x02, 0x09, 0x00, 0x00, 0x02, 0x02, 0x01, 0x00, 0x02, 0x05, 0x05, 0x00, 0x03, 0x07, 0x01, 0x01
        /*0010*/ 	.byte	0x02, 0x03, 0x00, 0x00, 0x02, 0x06, 0x01, 0x00, 0x04, 0x0b, 0x08, 0x00, 0x09, 0x00, 0x00, 0x00
        /*0020*/ 	.byte	0x00, 0x00, 0x00, 0x00


//--------------------- .nv.info._Z14hello_from_gpuv --------------------------
	.section	.nv.info._Z14hello_from_gpuv,"",@"SHT_CUDA_INFO"
	.sectionflags	@""
	.align	4


	//----- nvinfo : EIATTR_CUDA_API_VERSION
	.align		4
        /*0000*/ 	.byte	0x04, 0x37
        /*0002*/ 	.short	(.L_8 - .L_7)
.L_7:
        /*0004*/ 	.word	0x00000082


	//----- nvinfo : EIATTR_SPARSE_MMA_MASK
	.align		4
.L_8:
        /*0008*/ 	.byte	0x03, 0x50
        /*000a*/ 	.short	0x0000


	//----- nvinfo : EIATTR_MAXREG_COUNT
	.align		4
        /*000c*/ 	.byte	0x03, 0x1b
        /*000e*/ 	.short	0x00ff


	//----- nvinfo : EIATTR_EXTERNS
	.align		4
        /*0010*/ 	.byte	0x04, 0x0f
        /*0012*/ 	.short	(.L_10 - .L_9)


	//   ....[0]....
	.align		4
.L_9:
        /*0014*/ 	.word	index@(vprintf)


	//----- nvinfo : EIATTR_MERCURY_ISA_VERSION
	.align		4
.L_10:
        /*0018*/ 	.byte	0x03, 0x5f
        /*001a*/ 	.short	0x0101


	//----- nvinfo : EIATTR_VRC_CTA_INIT_COUNT
	.align		4
        /*001c*/ 	.byte	0x02, 0x4a
	.zero		1
	.zero		1


	//----- nvinfo : EIATTR_SYSCALL_OFFSETS
	.align		4
        /*0020*/ 	.byte	0x04, 0x46
        /*0022*/ 	.short	(.L_12 - .L_11)


	//   ....[0]....
.L_11:
        /*0024*/ 	.word	0x000000f0


	//----- nvinfo : EIATTR_EXIT_INSTR_OFFSETS
	.align		4
.L_12:
        /*0028*/ 	.byte	0x04, 0x1c
        /*002a*/ 	.short	(.L_14 - .L_13)


	//   ....[0]....
.L_13:
        /*002c*/ 	.word	0x00000100


	//----- nvinfo : EIATTR_SW_WAR
	.align		4
.L_14:
        /*0030*/ 	.byte	0x04, 0x36
        /*0032*/ 	.short	(.L_16 - .L_15)
.L_15:
        /*0034*/ 	.word	0x00000008
.L_16:


//--------------------- .nv.callgraph             --------------------------
	.section	.nv.callgraph,"",@"SHT_CUDA_CALLGRAPH"
	.align	4
	.sectionentsize	8
	.align		4
        /*0000*/ 	.word	0x00000000
	.align		4
        /*0004*/ 	.word	0xffffffff
	.align		4
        /*0008*/ 	.word	index@(_Z14hello_from_gpuv)
	.align		4
        /*000c*/ 	.word	index@(vprintf)
	.align		4
        /*0010*/ 	.word	0x00000000
	.align		4
        /*0014*/ 	.word	0xfffffffe
	.align		4
        /*0018*/ 	.word	0x00000000
	.align		4
        /*001c*/ 	.word	0xfffffffd
	.align		4
        /*0020*/ 	.word	0x00000000
	.align		4
        /*0024*/ 	.word	0xfffffffc


//--------------------- .nv.constant4             --------------------------
	.section	.nv.constant4,"a",@progbits
	.align	8
	.align		8
.nv.constant4:
        /*0000*/ 	.dword	vprintf
	.align		8
        /*0008*/ 	.dword	$str


//--------------------- .text._Z14hello_from_gpuv --------------------------
	.section	.text._Z14hello_from_gpuv,"ax",@progbits
	.align	128
        .global         _Z14hello_from_gpuv
        .type           _Z14hello_from_gpuv,@function
        .size           _Z14hello_from_gpuv,(.L_x_2 - _Z14hello_from_gpuv)
        .other          _Z14hello_from_gpuv,@"STO_CUDA_ENTRY STV_DEFAULT"
_Z14hello_from_gpuv:
.text._Z14hello_from_gpuv:
[----:B------:R-:W0:Y:S01]  /*0000*/  LDC R1, c[0x0][0x37c] ;  /* 0x0000df00ff017b82 */ /* 0x000e220000000800 */
[----:B------:R-:W1:Y:S01]  /*0010*/  S2R R8, SR_CTAID.X ;  /* 0x0000000000087919 */ /* 0x000e620000002500 */
[----:B0-----:R-:W-:Y:S01]  /*0020*/  VIADD R1, R1, 0xfffffff8 ;  /* 0xfffffff801017836 */ /* 0x001fe20000000000 */
[----:B------:R-:W-:Y:S01]  /*0030*/  MOV R0, 0x0 ;  /* 0x0000000000007802 */ /* 0x000fe20000000f00 */
[----:B------:R-:W0:Y:S01]  /*0040*/  LDCU UR4, c[0x0][0x2f8] ;  /* 0x00005f00ff0477ac */ /* 0x000e220008000800 */
[----:B------:R-:W1:Y:S03]  /*0050*/  S2R R9, SR_TID.X ;  /* 0x0000000000097919 */ /* 0x000e660000002100 */
[----:B------:R2:W3:Y:S01]  /*0060*/  LDC.64 R2, c[0x4][R0] ;  /* 0x0100000000027b82 */ /* 0x0004e20000000a00 */
[----:B------:R-:W4:Y:S01]  /*0070*/  LDCU.64 UR6, c[0x4][0x8] ;  /* 0x01000100ff0677ac */ /* 0x000f220008000a00 */
[----:B------:R-:W5:Y:S01]  /*0080*/  LDCU UR5, c[0x0][0x2fc] ;  /* 0x00005f80ff0577ac */ /* 0x000f620008000800 */
[----:B0-----:R-:W-:Y:S01]  /*0090*/  IADD3 R6, P0, PT, R1, UR4, RZ ;  /* 0x0000000401067c10 */ /* 0x001fe2000ff1e0ff */
[----:B----4-:R-:W-:Y:S01]  /*00a0*/  IMAD.U32 R4, RZ, RZ, UR6 ;  /* 0x00000006ff047e24 */ /* 0x010fe2000f8e00ff */
[----:B------:R-:W-:-:S03]  /*00b0*/  MOV R5, UR7 ;  /* 0x0000000700057c02 */ /* 0x000fc60008000f00 */
[----:B-----5:R-:W-:Y:S01]  /*00c0*/  IMAD.X R7, RZ, RZ, UR5, P0 ;  /* 0x00000005ff077e24 */ /* 0x020fe200080e06ff */
[----:B-1----:R2:W-:Y:S07]  /*00d0*/  STL.64 [R1], R8 ;  /* 0x0000000801007387 */ /* 0x0025ee0000100a00 */
[----:B------:R-:W-:-:S07]  /*00e0*/  LEPC R20, `(.L_x_0) ;  /* 0x000000001014794e */ /* 0x000fce0000000000 */
[----:B--23--:R-:W-:Y:S05]  /*00f0*/  CALL.ABS.NOINC R2 ;  /* 0x0000000002007343 */ /* 0x00cfea0003c00000 */
.L_x_0:
[----:B------:R-:W-:Y:S05]  /*0100*/  EXIT ;  /* 0x000000000000794d */ /* 0x000fea0003800000 */
.L_x_1:
[----:B------:R-:W-:-:S00]  /*0110*/  BRA `(.L_x_1) ;  /* 0xfffffffc00fc7947 */ /* 0x000fc0000383ffff */
[----:B------:R-:W-:-:S00]  /*0120*/  NOP ;  /* 0x0000000000007918 */ /* 0x000fc00000000000 */
        /* <DEDUP_REMOVED lines=13> */
.L_x_2:


//--------------------- .nv.global.init           --------------------------
	.section	.nv.global.init,"aw",@progbits
.nv.global.init:
	.type		$str,@object
	.size		$str,(.L_0 - $str)
$str:
        /*0000*/ 	.byte	0x68, 0x65, 0x6c, 0x6c, 0x6f, 0x20, 0x77, 0x6f, 0x72, 0x6c, 0x64, 0x20, 0x66, 0x72, 0x6f, 0x6d
        /*0010*/ 	.byte	0x20, 0x62, 0x6c, 0x6f, 0x63, 0x6b, 0x20, 0x25, 0x64, 0x20, 0x61, 0x6e, 0x64, 0x20, 0x74, 0x68
        /*0020*/ 	.byte	0x72, 0x65, 0x61, 0x64, 0x20, 0x25, 0x64, 0x0a, 0x00
.L_0:


//--------------------- .nv.shared.reserved.0     --------------------------
	.section	.nv.shared.reserved.0,"aw",@nobits
	.weak		__nv_reservedSMEM_offset_0_alias
	.size		__nv_reservedSMEM_offset_0_alias, 0, 64
	.other		__nv_reservedSMEM_offset_0_alias,@"STO_CUDA_RESERVED_SHARED STV_DEFAULT"
__nv_reservedSMEM_offset_0_alias:
	.zero		0
	.zero		64


//--------------------- .nv.constant0._Z14hello_from_gpuv --------------------------
	.section	.nv.constant0._Z14hello_from_gpuv,"a",@progbits
	.sectionflags	@""
	.align	4
.nv.constant0._Z14hello_from_gpuv:
	.zero		896


//--------------------- SYMBOLS --------------------------

	.type		.nv.reservedSmem.offset0,@object
	.size		.nv.reservedSmem.offset0,0x4
	.type		vprintf,@function
